//
// Generated by NVIDIA NVVM Compiler
//
// Compiler Build ID: CL-36424714
// Cuda compilation tools, release 13.0, V13.0.88
// Based on NVVM 20.0.0
//

.version 9.0
.target sm_100
.address_size 64

	// .globl	_Z11convolutionPKiS0_Pi

.visible .entry _Z11convolutionPKiS0_Pi(
	.param .u64 .ptr .align 1 _Z11convolutionPKiS0_Pi_param_0,
	.param .u64 .ptr .align 1 _Z11convolutionPKiS0_Pi_param_1,
	.param .u64 .ptr .align 1 _Z11convolutionPKiS0_Pi_param_2
)
{
	.reg .pred 	%p<6>;
	.reg .b32 	%r<55>;
	.reg .b64 	%rd<28>;

	ld.param.u64 	%rd10, [_Z11convolutionPKiS0_Pi_param_0];
	ld.param.u64 	%rd11, [_Z11convolutionPKiS0_Pi_param_1];
	ld.param.u64 	%rd12, [_Z11convolutionPKiS0_Pi_param_2];
	cvta.to.global.u64 	%rd1, %rd11;
	cvta.to.global.u64 	%rd2, %rd10;
	cvta.to.global.u64 	%rd13, %rd12;
	mov.u32 	%r25, %ctaid.x;
	mov.u32 	%r26, %ntid.x;
	mov.u32 	%r27, %tid.x;
	mad.lo.s32 	%r1, %r25, %r26, %r27;
	setp.lt.u32 	%p1, %r1, 100;
	mul.wide.u32 	%rd14, %r1, 4;
	add.s64 	%rd3, %rd13, %rd14;
	@%p1 bra 	$L__BB0_2;
	ld.global.u32 	%r50, [%rd3];
	bra.uni 	$L__BB0_3;
$L__BB0_2:
	mov.b32 	%r50, 0;
	st.global.u32 	[%rd3], %r50;
$L__BB0_3:
	add.s32 	%r4, %r1, 1;
	and.b32  	%r5, %r4, 3;
	setp.lt.u32 	%p2, %r1, 3;
	mov.b32 	%r51, 0;
	@%p2 bra 	$L__BB0_6;
	and.b32  	%r51, %r4, -4;
	add.s32 	%r48, %r1, -3;
	neg.s32 	%r47, %r51;
	add.s64 	%rd26, %rd2, 8;
$L__BB0_5:
	ld.global.u32 	%r30, [%rd26+-8];
	add.s32 	%r31, %r48, 2;
	add.s32 	%r32, %r48, 3;
	mul.wide.u32 	%rd15, %r32, 4;
	add.s64 	%rd16, %rd1, %rd15;
	ld.global.u32 	%r33, [%rd16];
	mad.lo.s32 	%r34, %r33, %r30, %r50;
	st.global.u32 	[%rd3], %r34;
	ld.global.u32 	%r35, [%rd26+-4];
	mul.wide.u32 	%rd17, %r31, 4;
	add.s64 	%rd18, %rd1, %rd17;
	ld.global.u32 	%r36, [%rd18];
	mad.lo.s32 	%r37, %r36, %r35, %r34;
	st.global.u32 	[%rd3], %r37;
	ld.global.u32 	%r38, [%rd26];
	add.s32 	%r39, %r48, 1;
	mul.wide.u32 	%rd19, %r39, 4;
	add.s64 	%rd20, %rd1, %rd19;
	ld.global.u32 	%r40, [%rd20];
	mad.lo.s32 	%r41, %r40, %r38, %r37;
	st.global.u32 	[%rd3], %r41;
	ld.global.u32 	%r42, [%rd26+4];
	mul.wide.u32 	%rd21, %r48, 4;
	add.s64 	%rd22, %rd1, %rd21;
	ld.global.u32 	%r43, [%rd22];
	mad.lo.s32 	%r50, %r43, %r42, %r41;
	st.global.u32 	[%rd3], %r50;
	add.s32 	%r48, %r48, -4;
	add.s32 	%r47, %r47, 4;
	add.s64 	%rd26, %rd26, 16;
	setp.ne.s32 	%p3, %r47, 0;
	@%p3 bra 	$L__BB0_5;
$L__BB0_6:
	setp.eq.s32 	%p4, %r5, 0;
	@%p4 bra 	$L__BB0_9;
	sub.s32 	%r53, %r1, %r51;
	mul.wide.u32 	%rd23, %r51, 4;
	add.s64 	%rd27, %rd2, %rd23;
	neg.s32 	%r52, %r5;
$L__BB0_8:
	.pragma "nounroll";
	ld.global.u32 	%r44, [%rd27];
	mul.wide.u32 	%rd24, %r53, 4;
	add.s64 	%rd25, %rd1, %rd24;
	ld.global.u32 	%r45, [%rd25];
	mad.lo.s32 	%r50, %r45, %r44, %r50;
	st.global.u32 	[%rd3], %r50;
	add.s32 	%r53, %r53, -1;
	add.s64 	%rd27, %rd27, 4;
	add.s32 	%r52, %r52, 1;
	setp.ne.s32 	%p5, %r52, 0;
	@%p5 bra 	$L__BB0_8;
$L__BB0_9:
	ret;

}


// ===== COMPILED SASS (sm_100) =====

	.target	sm_100

	.elftype	@"ET_EXEC"


//--------------------- .note.nv.tkinfo           --------------------------
	.section	.note.nv.tkinfo,"",@"SHT_NOTE"
	.sectionflags	@"SHF_NOTE_NV_TKINFO"
	.tkinfo
        /*0018*/ 	.word	0x00000002
        /*0030*/ 	.string	""
        /*0030*/ 	.string	"ptxas"
        /*0030*/ 	.string	"Cuda compilation tools, release 13.0, V13.0.88"
        /*0030*/ 	.string	"Build cuda_13.0.r13.0/compiler.36424714_0"
        /*0030*/ 	.string	"-arch sm_100 -m 64 "



//--------------------- .note.nv.cuinfo           --------------------------
	.section	.note.nv.cuinfo,"",@"SHT_NOTE"
	.sectionflags	@"SHF_NOTE_NV_CUINFO"
        /*0018*/ 	.short	0x0002
        /*001a*/ 	.short	0x0064
        /*001c*/ 	.short	0x0082
	.zero		2


//--------------------- .nv.info                  --------------------------
	.section	.nv.info,"",@"SHT_CUDA_INFO"
	.align	4


	//----- nvinfo : EIATTR_REGCOUNT
	.align		4
        /*0000*/ 	.byte	0x04, 0x2f
        /*0002*/ 	.short	(.L_1 - .L_0)
	.align		4
.L_0:
        /*0004*/ 	.word	index@(_Z11convolutionPKiS0_Pi)
        /*0008*/ 	.word	0x00000018


	//----- nvinfo : EIATTR_FRAME_SIZE
	.align		4
.L_1:
        /*000c*/ 	.byte	0x04, 0x11
        /*000e*/ 	.short	(.L_3 - .L_2)
	.align		4
.L_2:
        /*0010*/ 	.word	index@(_Z11convolutionPKiS0_Pi)
        /*0014*/ 	.word	0x00000000


	//----- nvinfo : EIATTR_MIN_STACK_SIZE
	.align		4
.L_3:
        /*0018*/ 	.byte	0x04, 0x12
        /*001a*/ 	.short	(.L_5 - .L_4)
	.align		4
.L_4:
        /*001c*/ 	.word	index@(_Z11convolutionPKiS0_Pi)
        /*0020*/ 	.word	0x00000000
.L_5:


//--------------------- .nv.compat                --------------------------
	.section	.nv.compat,"",@"SHT_CUDA_COMPAT_INFO"
	.align	4
        /*0000*/ 	.byte	0x02, 0x09, 0x00, 0x00, 0x02, 0x02, 0x01, 0x00, 0x02, 0x05, 0x05, 0x00, 0x03, 0x07, 0x01, 0x01
        /*0010*/ 	.byte	0x02, 0x03, 0x00, 0x00, 0x02, 0x06, 0x01, 0x00, 0x04, 0x0b, 0x08, 0x00, 0x09, 0x00, 0x00, 0x00
        /*0020*/ 	.byte	0x00, 0x00, 0x00, 0x00


//--------------------- .nv.info._Z11convolutionPKiS0_Pi --------------------------
	.section	.nv.info._Z11convolutionPKiS0_Pi,"",@"SHT_CUDA_INFO"
	.sectionflags	@""
	.align	4


	//----- nvinfo : EIATTR_CUDA_API_VERSION
	.align		4
        /*0000*/ 	.byte	0x04, 0x37
        /*0002*/ 	.short	(.L_7 - .L_6)
.L_6:
        /*0004*/ 	.word	0x00000082


	//----- nvinfo : EIATTR_KPARAM_INFO
	.align		4
.L_7:
        /*0008*/ 	.byte	0x04, 0x17
        /*000a*/ 	.short	(.L_9 - .L_8)
.L_8:
        /*000c*/ 	.word	0x00000000
        /*0010*/ 	.short	0x0002
        /*0012*/ 	.short	0x0010
        /*0014*/ 	.byte	0x00, 0xf5, 0x21, 0x00


	//----- nvinfo : EIATTR_KPARAM_INFO
	.align		4
.L_9:
        /*0018*/ 	.byte	0x04, 0x17
        /*001a*/ 	.short	(.L_11 - .L_10)
.L_10:
        /*001c*/ 	.word	0x00000000
        /*0020*/ 	.short	0x0001
        /*0022*/ 	.short	0x0008
        /*0024*/ 	.byte	0x00, 0xf5, 0x21, 0x00


	//----- nvinfo : EIATTR_KPARAM_INFO
	.align		4
.L_11:
        /*0028*/ 	.byte	0x04, 0x17
        /*002a*/ 	.short	(.L_13 - .L_12)
.L_12:
        /*002c*/ 	.word	0x00000000
        /*0030*/ 	.short	0x0000
        /*0032*/ 	.short	0x0000
        /*0034*/ 	.byte	0x00, 0xf5, 0x21, 0x00


	//----- nvinfo : EIATTR_SPARSE_MMA_MASK
	.align		4
.L_13:
        /*0038*/ 	.byte	0x03, 0x50
        /*003a*/ 	.short	0x0000


	//----- nvinfo : EIATTR_MAXREG_COUNT
	.align		4
        /*003c*/ 	.byte	0x03, 0x1b
        /*003e*/ 	.short	0x00ff


	//----- nvinfo : EIATTR_MERCURY_ISA_VERSION
	.align		4
        /*0040*/ 	.byte	0x03, 0x5f
        /*0042*/ 	.short	0x0101


	//----- nvinfo : EIATTR_VRC_CTA_INIT_COUNT
	.align		4
        /*0044*/ 	.byte	0x02, 0x4a
	.zero		1
	.zero		1


	//----- nvinfo : EIATTR_EXIT_INSTR_OFFSETS
	.align		4
        /*0048*/ 	.byte	0x04, 0x1c
        /*004a*/ 	.short	(.L_15 - .L_14)


	//   ....[0]....
.L_14:
        /*004c*/ 	.word	0x000003f0


	//   ....[1]....
        /*0050*/ 	.word	0x00000520


	//----- nvinfo : EIATTR_CRS_STACK_SIZE
	.align		4
.L_15:
        /*0054*/ 	.byte	0x04, 0x1e
        /*0056*/ 	.short	(.L_17 - .L_16)
.L_16:
        /*0058*/ 	.word	0x00000000


	//----- nvinfo : EIATTR_CBANK_PARAM_SIZE
	.align		4
.L_17:
        /*005c*/ 	.byte	0x03, 0x19
        /*005e*/ 	.short	0x0018


	//----- nvinfo : EIATTR_PARAM_CBANK
	.align		4
        /*0060*/ 	.byte	0x04, 0x0a
        /*0062*/ 	.short	(.L_19 - .L_18)
	.align		4
.L_18:
        /*0064*/ 	.word	index@(.nv.constant0._Z11convolutionPKiS0_Pi)
        /*0068*/ 	.short	0x0380
        /*006a*/ 	.short	0x0018


	//----- nvinfo : EIATTR_SW_WAR
	.align		4
.L_19:
        /*006c*/ 	.byte	0x04, 0x36
        /*006e*/ 	.short	(.L_21 - .L_20)
.L_20:
        /*0070*/ 	.word	0x00000008
.L_21:


//--------------------- .nv.callgraph             --------------------------
	.section	.nv.callgraph,"",@"SHT_CUDA_CALLGRAPH"
	.align	4
	.sectionentsize	8
	.align		4
        /*0000*/ 	.word	0x00000000
	.align		4
        /*0004*/ 	.word	0xffffffff
	.align		4
        /*0008*/ 	.word	0x00000000
	.align		4
        /*000c*/ 	.word	0xfffffffe
	.align		4
        /*0010*/ 	.word	0x00000000
	.align		4
        /*0014*/ 	.word	0xfffffffd
	.align		4
        /*0018*/ 	.word	0x00000000
	.align		4
        /*001c*/ 	.word	0xfffffffc


//--------------------- .text._Z11convolutionPKiS0_Pi --------------------------
	.section	.text._Z11convolutionPKiS0_Pi,"ax",@progbits
	.align	128
        .global         _Z11convolutionPKiS0_Pi
        .type           _Z11convolutionPKiS0_Pi,@function
        .size           _Z11convolutionPKiS0_Pi,(.L_x_8 - _Z11convolutionPKiS0_Pi)
        .other          _Z11convolutionPKiS0_Pi,@"STO_CUDA_ENTRY STV_DEFAULT"
_Z11convolutionPKiS0_Pi:
.text._Z11convolutionPKiS0_Pi:
[----:B------:R-:W-:Y:S01]  /*0000*/  LDC R1, c[0x0][0x37c] ;  /* 0x0000df00ff017b82 */ /* 0x000fe20000000800 */
[----:B------:R-:W0:Y:S07]  /*0010*/  S2R R5, SR_TID.X ;  /* 0x0000000000057919 */ /* 0x000e2e0000002100 */
[----:B------:R-:W0:Y:S01]  /*0020*/  S2UR UR4, SR_CTAID.X ;  /* 0x00000000000479c3 */ /* 0x000e220000002500 */
[----:B------:R-:W1:Y:S01]  /*0030*/  LDCU.64 UR6, c[0x0][0x358] ;  /* 0x00006b00ff0677ac */ /* 0x000e620008000a00 */
[----:B------:R-:W-:Y:S06]  /*0040*/  BSSY.RECONVERGENT B0, `(.L_x_0) ;  /* 0x000000b000007945 */ /* 0x000fec0003800200 */
[----:B------:R-:W0:Y:S08]  /*0050*/  LDC R0, c[0x0][0x360] ;  /* 0x0000d800ff007b82 */ /* 0x000e300000000800 */
[----:B------:R-:W2:Y:S01]  /*0060*/  LDC.64 R2, c[0x0][0x390] ;  /* 0x0000e400ff027b82 */ /* 0x000ea20000000a00 */
[----:B0-----:R-:W-:-:S05]  /*0070*/  IMAD R0, R0, UR4, R5 ;  /* 0x0000000400007c24 */ /* 0x001fca000f8e0205 */
[C---:B------:R-:W-:Y:S01]  /*0080*/  ISETP.GE.U32.AND P0, PT, R0.reuse, 0x64, PT ;  /* 0x000000640000780c */ /* 0x040fe20003f06070 */
[----:B--2---:R-:W-:-:S12]  /*0090*/  IMAD.WIDE.U32 R2, R0, 0x4, R2 ;  /* 0x0000000400027825 */ /* 0x004fd800078e0002 */
[----:B-1----:R-:W-:Y:S05]  /*00a0*/  @!P0 BRA `(.L_x_1) ;  /* 0x0000000000088947 */ /* 0x002fea0003800000 */
[----:B------:R1:W5:Y:S01]  /*00b0*/  LDG.E R13, desc[UR6][R2.64] ;  /* 0x00000006020d7981 */ /* 0x000362000c1e1900 */
[----:B------:R-:W-:Y:S05]  /*00c0*/  BRA `(.L_x_2) ;  /* 0x0000000000087947 */ /* 0x000fea0003800000 */
.L_x_1:
[----:B------:R0:W-:Y:S01]  /*00d0*/  STG.E desc[UR6][R2.64], RZ ;  /* 0x000000ff02007986 */ /* 0x0001e2000c101906 */
[----:B------:R-:W-:-:S07]  /*00e0*/  HFMA2 R13, -RZ, RZ, 0, 0 ;  /* 0x00000000ff0d7431 */ /* 0x000fce00000001ff */
.L_x_2:
[----:B------:R-:W-:Y:S05]  /*00f0*/  BSYNC.RECONVERGENT B0 ;  /* 0x0000000000007941 */ /* 0x000fea0003800200 */
.L_x_0:
[C---:B------:R-:W-:Y:S01]  /*0100*/  ISETP.GE.U32.AND P1, PT, R0.reuse, 0x3, PT ;  /* 0x000000030000780c */ /* 0x040fe20003f26070 */
[----:B------:R-:W-:Y:S01]  /*0110*/  VIADD R4, R0, 0x1 ;  /* 0x0000000100047836 */ /* 0x000fe20000000000 */
[----:B------:R-:W-:Y:S01]  /*0120*/  BSSY.RECONVERGENT B0, `(.L_x_3) ;  /* 0x000002c000007945 */ /* 0x000fe20003800200 */
[----:B------:R-:W-:-:S03]  /*0130*/  MOV R7, RZ ;  /* 0x000000ff00077202 */ /* 0x000fc60000000f00 */
[----:B------:R-:W-:-:S04]  /*0140*/  LOP3.LUT R6, R4, 0x3, RZ, 0xc0, !PT ;  /* 0x0000000304067812 */ /* 0x000fc800078ec0ff */
[----:B------:R-:W-:-:S03]  /*0150*/  ISETP.NE.AND P0, PT, R6, RZ, PT ;  /* 0x000000ff0600720c */ /* 0x000fc60003f05270 */
[----:B------:R-:W-:Y:S10]  /*0160*/  @!P1 BRA `(.L_x_4) ;  /* 0x00000000009c9947 */ /* 0x000ff40003800000 */
[----:B------:R-:W2:Y:S01]  /*0170*/  LDCU.64 UR4, c[0x0][0x380] ;  /* 0x00007000ff0477ac */ /* 0x000ea20008000a00 */
[----:B------:R-:W-:Y:S01]  /*0180*/  LOP3.LUT R7, R4, 0xfffffffc, RZ, 0xc0, !PT ;  /* 0xfffffffc04077812 */ /* 0x000fe200078ec0ff */
[----:B------:R-:W-:-:S03]  /*0190*/  VIADD R11, R0, 0xfffffffd ;  /* 0xfffffffd000b7836 */ /* 0x000fc60000000000 */
[----:B------:R-:W-:Y:S01]  /*01a0*/  IADD3 R10, PT, PT, -R7, RZ, RZ ;  /* 0x000000ff070a7210 */ /* 0x000fe20007ffe1ff */
[----:B--2---:R-:W-:-:S04]  /*01b0*/  UIADD3 UR4, UP0, UPT, UR4, 0x8, URZ ;  /* 0x0000000804047890 */ /* 0x004fc8000ff1e0ff */
[----:B------:R-:W-:Y:S02]  /*01c0*/  UIADD3.X UR5, UPT, UPT, URZ, UR5, URZ, UP0, !UPT ;  /* 0x00000005ff057290 */ /* 0x000fe400087fe4ff */
[----:B------:R-:W-:-:S04]  /*01d0*/  IMAD.U32 R12, RZ, RZ, UR4 ;  /* 0x00000004ff0c7e24 */ /* 0x000fc8000f8e00ff */
[----:B------:R-:W-:-:S07]  /*01e0*/  MOV R5, UR5 ;  /* 0x0000000500057c02 */ /* 0x000fce0008000f00 */
.L_x_5:
[----:B--2---:R-:W2:Y:S01]  /*01f0*/  LDC.64 R8, c[0x0][0x388] ;  /* 0x0000e200ff087b82 */ /* 0x004ea20000000a00 */
[----:B------:R-:W-:Y:S01]  /*0200*/  VIADD R15, R11, 0x3 ;  /* 0x000000030b0f7836 */ /* 0x000fe20000000000 */
[----:B------:R-:W-:-:S05]  /*0210*/  MOV R4, R12 ;  /* 0x0000000c00047202 */ /* 0x000fca0000000f00 */
[----:B------:R-:W3:Y:S01]  /*0220*/  LDG.E R12, desc[UR6][R4.64+-0x8] ;  /* 0xfffff806040c7981 */ /* 0x000ee2000c1e1900 */
[----:B--2---:R-:W-:-:S06]  /*0230*/  IMAD.WIDE.U32 R14, R15, 0x4, R8 ;  /* 0x000000040f0e7825 */ /* 0x004fcc00078e0008 */
[----:B------:R-:W3:Y:S01]  /*0240*/  LDG.E R14, desc[UR6][R14.64] ;  /* 0x000000060e0e7981 */ /* 0x000ee2000c1e1900 */
[----:B------:R-:W-:Y:S02]  /*0250*/  VIADD R17, R11, 0x2 ;  /* 0x000000020b117836 */ /* 0x000fe40000000000 */
[----:B---3-5:R-:W-:Y:S02]  /*0260*/  IMAD R19, R12, R14, R13 ;  /* 0x0000000e0c137224 */ /* 0x028fe400078e020d */
[----:B------:R-:W-:-:S03]  /*0270*/  IMAD.WIDE.U32 R12, R17, 0x4, R8 ;  /* 0x00000004110c7825 */ /* 0x000fc600078e0008 */
[----:B------:R2:W-:Y:S04]  /*0280*/  STG.E desc[UR6][R2.64], R19 ;  /* 0x0000001302007986 */ /* 0x0005e8000c101906 */
[----:B------:R-:W3:Y:S04]  /*0290*/  LDG.E R12, desc[UR6][R12.64] ;  /* 0x000000060c0c7981 */ /* 0x000ee8000c1e1900 */
[----:B------:R-:W3:Y:S01]  /*02a0*/  LDG.E R16, desc[UR6][R4.64+-0x4] ;  /* 0xfffffc0604107981 */ /* 0x000ee2000c1e1900 */
[----:B------:R-:W-:Y:S01]  /*02b0*/  IADD3 R17, PT, PT, R11, 0x1, RZ ;  /* 0x000000010b117810 */ /* 0x000fe20007ffe0ff */
[----:B---3--:R-:W-:-:S04]  /*02c0*/  IMAD R21, R16, R12, R19 ;  /* 0x0000000c10157224 */ /* 0x008fc800078e0213 */
[--C-:B------:R-:W-:Y:S01]  /*02d0*/  IMAD.WIDE.U32 R16, R17, 0x4, R8.reuse ;  /* 0x0000000411107825 */ /* 0x100fe200078e0008 */
[----:B------:R2:W-:Y:S05]  /*02e0*/  STG.E desc[UR6][R2.64], R21 ;  /* 0x0000001502007986 */ /* 0x0005ea000c101906 */
[----:B------:R-:W3:Y:S04]  /*02f0*/  LDG.E R16, desc[UR6][R16.64] ;  /* 0x0000000610107981 */ /* 0x000ee8000c1e1900 */
[----:B------:R-:W3:Y:S01]  /*0300*/  LDG.E R14, desc[UR6][R4.64] ;  /* 0x00000006040e7981 */ /* 0x000ee2000c1e1900 */
[----:B------:R-:W-:-:S04]  /*0310*/  IMAD.WIDE.U32 R8, R11, 0x4, R8 ;  /* 0x000000040b087825 */ /* 0x000fc800078e0008 */
[----:B---3--:R-:W-:-:S05]  /*0320*/  IMAD R15, R14, R16, R21 ;  /* 0x000000100e0f7224 */ /* 0x008fca00078e0215 */
[----:B------:R2:W-:Y:S04]  /*0330*/  STG.E desc[UR6][R2.64], R15 ;  /* 0x0000000f02007986 */ /* 0x0005e8000c101906 */
[----:B------:R-:W3:Y:S04]  /*0340*/  LDG.E R8, desc[UR6][R8.64] ;  /* 0x0000000608087981 */ /* 0x000ee8000c1e1900 */
[----:B------:R-:W3:Y:S01]  /*0350*/  LDG.E R12, desc[UR6][R4.64+0x4] ;  /* 0x00000406040c7981 */ /* 0x000ee2000c1e1900 */
[----:B------:R-:W-:-:S04]  /*0360*/  IADD3 R10, PT, PT, R10, 0x4, RZ ;  /* 0x000000040a0a7810 */ /* 0x000fc80007ffe0ff */
[----:B------:R-:W-:Y:S02]  /*0370*/  ISETP.NE.AND P1, PT, R10, RZ, PT ;  /* 0x000000ff0a00720c */ /* 0x000fe40003f25270 */
[----:B------:R-:W-:Y:S01]  /*0380*/  IADD3 R11, PT, PT, R11, -0x4, RZ ;  /* 0xfffffffc0b0b7810 */ /* 0x000fe20007ffe0ff */
[----:B---3--:R-:W-:-:S05]  /*0390*/  IMAD R13, R12, R8, R15 ;  /* 0x000000080c0d7224 */ /* 0x008fca00078e020f */
[----:B------:R2:W-:Y:S01]  /*03a0*/  STG.E desc[UR6][R2.64], R13 ;  /* 0x0000000d02007986 */ /* 0x0005e2000c101906 */
[----:B------:R-:W-:-:S05]  /*03b0*/  IADD3 R12, P2, PT, R4, 0x10, RZ ;  /* 0x00000010040c7810 */ /* 0x000fca0007f5e0ff */
[----:B------:R-:W-:Y:S01]  /*03c0*/  IMAD.X R5, RZ, RZ, R5, P2 ;  /* 0x000000ffff057224 */ /* 0x000fe200010e0605 */
[----:B------:R-:W-:Y:S07]  /*03d0*/  @P1 BRA `(.L_x_5) ;  /* 0xfffffffc00841947 */ /* 0x000fee000383ffff */
.L_x_4:
[----:B------:R-:W-:Y:S05]  /*03e0*/  BSYNC.RECONVERGENT B0 ;  /* 0x0000000000007941 */ /* 0x000fea0003800200 */
.L_x_3:
[----:B------:R-:W-:Y:S05]  /*03f0*/  @!P0 EXIT ;  /* 0x000000000000894d */ /* 0x000fea0003800000 */
[----:B------:R-:W3:Y:S01]  /*0400*/  LDC.64 R8, c[0x0][0x380] ;  /* 0x0000e000ff087b82 */ /* 0x000ee20000000a00 */
[----:B------:R-:W-:Y:S02]  /*0410*/  IADD3 R11, PT, PT, R0, -R7, RZ ;  /* 0x80000007000b7210 */ /* 0x000fe40007ffe0ff */
[----:B------:R-:W-:-:S05]  /*0420*/  IADD3 R0, PT, PT, -R6, RZ, RZ ;  /* 0x000000ff06007210 */ /* 0x000fca0007ffe1ff */
[----:B------:R-:W4:Y:S01]  /*0430*/  LDC.64 R4, c[0x0][0x388] ;  /* 0x0000e200ff047b82 */ /* 0x000f220000000a00 */
[----:B---3--:R-:W-:-:S04]  /*0440*/  IMAD.WIDE.U32 R8, R7, 0x4, R8 ;  /* 0x0000000407087825 */ /* 0x008fc800078e0008 */
[----:B------:R-:W-:-:S07]  /*0450*/  IMAD.MOV.U32 R10, RZ, RZ, R8 ;  /* 0x000000ffff0a7224 */ /* 0x000fce00078e0008 */
.L_x_6:
[----:B----4-:R-:W-:Y:S01]  /*0460*/  IMAD.WIDE.U32 R6, R11, 0x4, R4 ;  /* 0x000000040b067825 */ /* 0x010fe200078e0004 */
[----:B------:R-:W-:-:S05]  /*0470*/  MOV R8, R10 ;  /* 0x0000000a00087202 */ /* 0x000fca0000000f00 */
[----:B------:R-:W2:Y:S04]  /*0480*/  LDG.E R6, desc[UR6][R6.64] ;  /* 0x0000000606067981 */ /* 0x000ea8000c1e1900 */
[----:B---3--:R3:W2:Y:S01]  /*0490*/  LDG.E R8, desc[UR6][R8.64] ;  /* 0x0000000608087981 */ /* 0x0086a2000c1e1900 */
[----:B------:R-:W-:-:S05]  /*04a0*/  VIADD R0, R0, 0x1 ;  /* 0x0000000100007836 */ /* 0x000fca0000000000 */
[----:B------:R-:W-:Y:S02]  /*04b0*/  ISETP.NE.AND P0, PT, R0, RZ, PT ;  /* 0x000000ff0000720c */ /* 0x000fe40003f05270 */
[----:B------:R-:W-:Y:S02]  /*04c0*/  IADD3 R10, P1, PT, R10, 0x4, RZ ;  /* 0x000000040a0a7810 */ /* 0x000fe40007f3e0ff */
[----:B------:R-:W-:Y:S02]  /*04d0*/  IADD3 R11, PT, PT, R11, -0x1, RZ ;  /* 0xffffffff0b0b7810 */ /* 0x000fe40007ffe0ff */
[----:B---3--:R-:W-:Y:S01]  /*04e0*/  IADD3.X R9, PT, PT, RZ, R9, RZ, P1, !PT ;  /* 0x00000009ff097210 */ /* 0x008fe20000ffe4ff */
[----:B--2--5:R-:W-:-:S05]  /*04f0*/  IMAD R13, R8, R6, R13 ;  /* 0x00000006080d7224 */ /* 0x024fca00078e020d */
[----:B------:R3:W-:Y:S01]  /*0500*/  STG.E desc[UR6][R2.64], R13 ;  /* 0x0000000d02007986 */ /* 0x0007e2000c101906 */
[----:B------:R-:W-:Y:S05]  /*0510*/  @P0 BRA `(.L_x_6) ;  /* 0xfffffffc00d00947 */ /* 0x000fea000383ffff */
[----:B------:R-:W-:Y:S05]  /*0520*/  EXIT ;  /* 0x000000000000794d */ /* 0x000fea0003800000 */
.L_x_7:
[----:B------:R-:W-:-:S00]  /*0530*/  BRA `(.L_x_7) ;  /* 0xfffffffc00fc7947 */ /* 0x000fc0000383ffff */
[----:B------:R-:W-:-:S00]  /*0540*/  NOP ;  /* 0x0000000000007918 */ /* 0x000fc00000000000 */
        /* <DEDUP_REMOVED lines=11> */
.L_x_8:


//--------------------- .nv.shared.reserved.0     --------------------------
	.section	.nv.shared.reserved.0,"aw",@nobits
	.weak		__nv_reservedSMEM_offset_0_alias
	.size		__nv_reservedSMEM_offset_0_alias, 0, 64
	.other		__nv_reservedSMEM_offset_0_alias,@"STO_CUDA_RESERVED_SHARED STV_DEFAULT"
__nv_reservedSMEM_offset_0_alias:
	.zero		0
	.zero		64


//--------------------- .nv.constant0._Z11convolutionPKiS0_Pi --------------------------
	.section	.nv.constant0._Z11convolutionPKiS0_Pi,"a",@progbits
	.sectionflags	@""
	.align	4
.nv.constant0._Z11convolutionPKiS0_Pi:
	.zero		920


//--------------------- SYMBOLS --------------------------

	.type		.nv.reservedSmem.offset0,@object
	.size		.nv.reservedSmem.offset0,0x4
